//
// Generated by NVIDIA NVVM Compiler
//
// Compiler Build ID: CL-36424714
// Cuda compilation tools, release 13.0, V13.0.88
// Based on NVVM 20.0.0
//

.version 9.0
.target sm_100
.address_size 64

	// .globl	_Z15bufferOperationIXadL_Z4ReLUfEEEvmPKfPf

.visible .entry _Z15bufferOperationIXadL_Z4ReLUfEEEvmPKfPf(
	.param .u64 _Z15bufferOperationIXadL_Z4ReLUfEEEvmPKfPf_param_0,
	.param .u64 .ptr .align 1 _Z15bufferOperationIXadL_Z4ReLUfEEEvmPKfPf_param_1,
	.param .u64 .ptr .align 1 _Z15bufferOperationIXadL_Z4ReLUfEEEvmPKfPf_param_2
)
{
	.reg .pred 	%p<2>;
	.reg .b32 	%r<5>;
	.reg .b32 	%f<3>;
	.reg .b64 	%rd<10>;

	ld.param.u64 	%rd4, [_Z15bufferOperationIXadL_Z4ReLUfEEEvmPKfPf_param_0];
	ld.param.u64 	%rd2, [_Z15bufferOperationIXadL_Z4ReLUfEEEvmPKfPf_param_1];
	ld.param.u64 	%rd3, [_Z15bufferOperationIXadL_Z4ReLUfEEEvmPKfPf_param_2];
	mov.u32 	%r1, %ctaid.x;
	mov.u32 	%r2, %ntid.x;
	mov.u32 	%r3, %tid.x;
	mad.lo.s32 	%r4, %r1, %r2, %r3;
	cvt.u64.u32 	%rd1, %r4;
	setp.le.u64 	%p1, %rd4, %rd1;
	@%p1 bra 	$L__BB0_2;
	cvta.to.global.u64 	%rd5, %rd2;
	cvta.to.global.u64 	%rd6, %rd3;
	shl.b64 	%rd7, %rd1, 2;
	add.s64 	%rd8, %rd5, %rd7;
	ld.global.f32 	%f1, [%rd8];
	max.f32 	%f2, %f1, 0f00000000;
	add.s64 	%rd9, %rd6, %rd7;
	st.global.f32 	[%rd9], %f2;
$L__BB0_2:
	ret;

}
	// .globl	_Z15bufferOperationIXadL_Z5CReLUfEEEvmPKfPf
.visible .entry _Z15bufferOperationIXadL_Z5CReLUfEEEvmPKfPf(
	.param .u64 _Z15bufferOperationIXadL_Z5CReLUfEEEvmPKfPf_param_0,
	.param .u64 .ptr .align 1 _Z15bufferOperationIXadL_Z5CReLUfEEEvmPKfPf_param_1,
	.param .u64 .ptr .align 1 _Z15bufferOperationIXadL_Z5CReLUfEEEvmPKfPf_param_2
)
{
	.reg .pred 	%p<4>;
	.reg .b32 	%r<5>;
	.reg .b32 	%f<4>;
	.reg .b64 	%rd<10>;

	ld.param.u64 	%rd4, [_Z15bufferOperationIXadL_Z5CReLUfEEEvmPKfPf_param_0];
	ld.param.u64 	%rd2, [_Z15bufferOperationIXadL_Z5CReLUfEEEvmPKfPf_param_1];
	ld.param.u64 	%rd3, [_Z15bufferOperationIXadL_Z5CReLUfEEEvmPKfPf_param_2];
	mov.u32 	%r1, %ctaid.x;
	mov.u32 	%r2, %ntid.x;
	mov.u32 	%r3, %tid.x;
	mad.lo.s32 	%r4, %r1, %r2, %r3;
	cvt.u64.u32 	%rd1, %r4;
	setp.le.u64 	%p1, %rd4, %rd1;
	@%p1 bra 	$L__BB1_2;
	cvta.to.global.u64 	%rd5, %rd2;
	cvta.to.global.u64 	%rd6, %rd3;
	shl.b64 	%rd7, %rd1, 2;
	add.s64 	%rd8, %rd5, %rd7;
	ld.global.f32 	%f1, [%rd8];
	setp.lt.f32 	%p2, %f1, 0f00000000;
	setp.gt.f32 	%p3, %f1, 0f3F800000;
	selp.f32 	%f2, 0f3F800000, %f1, %p3;
	selp.f32 	%f3, 0f00000000, %f2, %p2;
	add.s64 	%rd9, %rd6, %rd7;
	st.global.f32 	[%rd9], %f3;
$L__BB1_2:
	ret;

}
	// .globl	_Z15bufferOperationIXadL_Z6SCReLUfEEEvmPKfPf
.visible .entry _Z15bufferOperationIXadL_Z6SCReLUfEEEvmPKfPf(
	.param .u64 _Z15bufferOperationIXadL_Z6SCReLUfEEEvmPKfPf_param_0,
	.param .u64 .ptr .align 1 _Z15bufferOperationIXadL_Z6SCReLUfEEEvmPKfPf_param_1,
	.param .u64 .ptr .align 1 _Z15bufferOperationIXadL_Z6SCReLUfEEEvmPKfPf_param_2
)
{
	.reg .pred 	%p<4>;
	.reg .b32 	%r<5>;
	.reg .b32 	%f<5>;
	.reg .b64 	%rd<10>;

	ld.param.u64 	%rd4, [_Z15bufferOperationIXadL_Z6SCReLUfEEEvmPKfPf_param_0];
	ld.param.u64 	%rd2, [_Z15bufferOperationIXadL_Z6SCReLUfEEEvmPKfPf_param_1];
	ld.param.u64 	%rd3, [_Z15bufferOperationIXadL_Z6SCReLUfEEEvmPKfPf_param_2];
	mov.u32 	%r1, %ctaid.x;
	mov.u32 	%r2, %ntid.x;
	mov.u32 	%r3, %tid.x;
	mad.lo.s32 	%r4, %r1, %r2, %r3;
	cvt.u64.u32 	%rd1, %r4;
	setp.le.u64 	%p1, %rd4, %rd1;
	@%p1 bra 	$L__BB2_2;
	cvta.to.global.u64 	%rd5, %rd2;
	cvta.to.global.u64 	%rd6, %rd3;
	shl.b64 	%rd7, %rd1, 2;
	add.s64 	%rd8, %rd5, %rd7;
	ld.global.f32 	%f1, [%rd8];
	setp.lt.f32 	%p2, %f1, 0f00000000;
	setp.gt.f32 	%p3, %f1, 0f3F800000;
	mul.f32 	%f2, %f1, %f1;
	selp.f32 	%f3, 0f3F800000, %f2, %p3;
	selp.f32 	%f4, 0f00000000, %f3, %p2;
	add.s64 	%rd9, %rd6, %rd7;
	st.global.f32 	[%rd9], %f4;
$L__BB2_2:
	ret;

}
	// .globl	_Z15bufferOperationIXadL_Z7SqrReLUfEEEvmPKfPf
.visible .entry _Z15bufferOperationIXadL_Z7SqrReLUfEEEvmPKfPf(
	.param .u64 _Z15bufferOperationIXadL_Z7SqrReLUfEEEvmPKfPf_param_0,
	.param .u64 .ptr .align 1 _Z15bufferOperationIXadL_Z7SqrReLUfEEEvmPKfPf_param_1,
	.param .u64 .ptr .align 1 _Z15bufferOperationIXadL_Z7SqrReLUfEEEvmPKfPf_param_2
)
{
	.reg .pred 	%p<3>;
	.reg .b32 	%r<5>;
	.reg .b32 	%f<4>;
	.reg .b64 	%rd<10>;

	ld.param.u64 	%rd4, [_Z15bufferOperationIXadL_Z7SqrReLUfEEEvmPKfPf_param_0];
	ld.param.u64 	%rd2, [_Z15bufferOperationIXadL_Z7SqrReLUfEEEvmPKfPf_param_1];
	ld.param.u64 	%rd3, [_Z15bufferOperationIXadL_Z7SqrReLUfEEEvmPKfPf_param_2];
	mov.u32 	%r1, %ctaid.x;
	mov.u32 	%r2, %ntid.x;
	mov.u32 	%r3, %tid.x;
	mad.lo.s32 	%r4, %r1, %r2, %r3;
	cvt.u64.u32 	%rd1, %r4;
	setp.le.u64 	%p1, %rd4, %rd1;
	@%p1 bra 	$L__BB3_2;
	cvta.to.global.u64 	%rd5, %rd2;
	cvta.to.global.u64 	%rd6, %rd3;
	shl.b64 	%rd7, %rd1, 2;
	add.s64 	%rd8, %rd5, %rd7;
	ld.global.f32 	%f1, [%rd8];
	setp.lt.f32 	%p2, %f1, 0f00000000;
	mul.f32 	%f2, %f1, %f1;
	selp.f32 	%f3, 0f00000000, %f2, %p2;
	add.s64 	%rd9, %rd6, %rd7;
	st.global.f32 	[%rd9], %f3;
$L__BB3_2:
	ret;

}


// ===== COMPILED SASS (sm_100) =====

	.target	sm_100

	.elftype	@"ET_EXEC"


//--------------------- .note.nv.tkinfo           --------------------------
	.section	.note.nv.tkinfo,"",@"SHT_NOTE"
	.sectionflags	@"SHF_NOTE_NV_TKINFO"
	.tkinfo
        /*0018*/ 	.word	0x00000002
        /*0030*/ 	.string	""
        /*0030*/ 	.string	"ptxas"
        /*0030*/ 	.string	"Cuda compilation tools, release 13.0, V13.0.88"
        /*0030*/ 	.string	"Build cuda_13.0.r13.0/compiler.36424714_0"
        /*0030*/ 	.string	"-arch sm_100 -m 64 "



//--------------------- .note.nv.cuinfo           --------------------------
	.section	.note.nv.cuinfo,"",@"SHT_NOTE"
	.sectionflags	@"SHF_NOTE_NV_CUINFO"
        /*0018*/ 	.short	0x0002
        /*001a*/ 	.short	0x0064
        /*001c*/ 	.short	0x0082
	.zero		2


//--------------------- .nv.info                  --------------------------
	.section	.nv.info,"",@"SHT_CUDA_INFO"
	.align	4


	//----- nvinfo : EIATTR_REGCOUNT
	.align		4
        /*0000*/ 	.byte	0x04, 0x2f
        /*0002*/ 	.short	(.L_1 - .L_0)
	.align		4
.L_0:
        /*0004*/ 	.word	index@(_Z15bufferOperationIXadL_Z4ReLUfEEEvmPKfPf)
        /*0008*/ 	.word	0x0000000a


	//----- nvinfo : EIATTR_FRAME_SIZE
	.align		4
.L_1:
        /*000c*/ 	.byte	0x04, 0x11
        /*000e*/ 	.short	(.L_3 - .L_2)
	.align		4
.L_2:
        /*0010*/ 	.word	index@(_Z15bufferOperationIXadL_Z4ReLUfEEEvmPKfPf)
        /*0014*/ 	.word	0x00000000


	//----- nvinfo : EIATTR_REGCOUNT
	.align		4
.L_3:
        /*0018*/ 	.byte	0x04, 0x2f
        /*001a*/ 	.short	(.L_5 - .L_4)
	.align		4
.L_4:
        /*001c*/ 	.word	index@(_Z15bufferOperationIXadL_Z5CReLUfEEEvmPKfPf)
        /*0020*/ 	.word	0x0000000a


	//----- nvinfo : EIATTR_FRAME_SIZE
	.align		4
.L_5:
        /*0024*/ 	.byte	0x04, 0x11
        /*0026*/ 	.short	(.L_7 - .L_6)
	.align		4
.L_6:
        /*0028*/ 	.word	index@(_Z15bufferOperationIXadL_Z5CReLUfEEEvmPKfPf)
        /*002c*/ 	.word	0x00000000


	//----- nvinfo : EIATTR_REGCOUNT
	.align		4
.L_7:
        /*0030*/ 	.byte	0x04, 0x2f
        /*0032*/ 	.short	(.L_9 - .L_8)
	.align		4
.L_8:
        /*0034*/ 	.word	index@(_Z15bufferOperationIXadL_Z6SCReLUfEEEvmPKfPf)
        /*0038*/ 	.word	0x0000000a


	//----- nvinfo : EIATTR_FRAME_SIZE
	.align		4
.L_9:
        /*003c*/ 	.byte	0x04, 0x11
        /*003e*/ 	.short	(.L_11 - .L_10)
	.align		4
.L_10:
        /*0040*/ 	.word	index@(_Z15bufferOperationIXadL_Z6SCReLUfEEEvmPKfPf)
        /*0044*/ 	.word	0x00000000


	//----- nvinfo : EIATTR_REGCOUNT
	.align		4
.L_11:
        /*0048*/ 	.byte	0x04, 0x2f
        /*004a*/ 	.short	(.L_13 - .L_12)
	.align		4
.L_12:
        /*004c*/ 	.word	index@(_Z15bufferOperationIXadL_Z7SqrReLUfEEEvmPKfPf)
        /*0050*/ 	.word	0x0000000a


	//----- nvinfo : EIATTR_FRAME_SIZE
	.align		4
.L_13:
        /*0054*/ 	.byte	0x04, 0x11
        /*0056*/ 	.short	(.L_15 - .L_14)
	.align		4
.L_14:
        /*0058*/ 	.word	index@(_Z15bufferOperationIXadL_Z7SqrReLUfEEEvmPKfPf)
        /*005c*/ 	.word	0x00000000


	//----- nvinfo : EIATTR_MIN_STACK_SIZE
	.align		4
.L_15:
        /*0060*/ 	.byte	0x04, 0x12
        /*0062*/ 	.short	(.L_17 - .L_16)
	.align		4
.L_16:
        /*0064*/ 	.word	index@(_Z15bufferOperationIXadL_Z7SqrReLUfEEEvmPKfPf)
        /*0068*/ 	.word	0x00000000


	//----- nvinfo : EIATTR_MIN_STACK_SIZE
	.align		4
.L_17:
        /*006c*/ 	.byte	0x04, 0x12
        /*006e*/ 	.short	(.L_19 - .L_18)
	.align		4
.L_18:
        /*0070*/ 	.word	index@(_Z15bufferOperationIXadL_Z6SCReLUfEEEvmPKfPf)
        /*0074*/ 	.word	0x00000000


	//----- nvinfo : EIATTR_MIN_STACK_SIZE
	.align		4
.L_19:
        /*0078*/ 	.byte	0x04, 0x12
        /*007a*/ 	.short	(.L_21 - .L_20)
	.align		4
.L_20:
        /*007c*/ 	.word	index@(_Z15bufferOperationIXadL_Z5CReLUfEEEvmPKfPf)
        /*0080*/ 	.word	0x00000000


	//----- nvinfo : EIATTR_MIN_STACK_SIZE
	.align		4
.L_21:
        /*0084*/ 	.byte	0x04, 0x12
        /*0086*/ 	.short	(.L_23 - .L_22)
	.align		4
.L_22:
        /*0088*/ 	.word	index@(_Z15bufferOperationIXadL_Z4ReLUfEEEvmPKfPf)
        /*008c*/ 	.word	0x00000000
.L_23:


//--------------------- .nv.compat                --------------------------
	.section	.nv.compat,"",@"SHT_CUDA_COMPAT_INFO"
	.align	4
        /*0000*/ 	.byte	0x02, 0x09, 0x00, 0x00, 0x02, 0x02, 0x01, 0x00, 0x02, 0x05, 0x05, 0x00, 0x03, 0x07, 0x01, 0x01
        /*0010*/ 	.byte	0x02, 0x03, 0x00, 0x00, 0x02, 0x06, 0x01, 0x00, 0x04, 0x0b, 0x08, 0x00, 0x01, 0x00, 0x00, 0x00
        /*0020*/ 	.byte	0x00, 0x00, 0x00, 0x00


//--------------------- .nv.info._Z15bufferOperationIXadL_Z7SqrReLUfEEEvmPKfPf --------------------------
	.section	.nv.info._Z15bufferOperationIXadL_Z7SqrReLUfEEEvmPKfPf,"",@"SHT_CUDA_INFO"
	.sectionflags	@""
	.align	4


	//----- nvinfo : EIATTR_CUDA_API_VERSION
	.align		4
        /*0000*/ 	.byte	0x04, 0x37
        /*0002*/ 	.short	(.L_25 - .L_24)
.L_24:
        /*0004*/ 	.word	0x00000082


	//----- nvinfo : EIATTR_KPARAM_INFO
	.align		4
.L_25:
        /*0008*/ 	.byte	0x04, 0x17
        /*000a*/ 	.short	(.L_27 - .L_26)
.L_26:
        /*000c*/ 	.word	0x00000000
        /*0010*/ 	.short	0x0002
        /*0012*/ 	.short	0x0010
        /*0014*/ 	.byte	0x00, 0xf5, 0x21, 0x00


	//----- nvinfo : EIATTR_KPARAM_INFO
	.align		4
.L_27:
        /*0018*/ 	.byte	0x04, 0x17
        /*001a*/ 	.short	(.L_29 - .L_28)
.L_28:
        /*001c*/ 	.word	0x00000000
        /*0020*/ 	.short	0x0001
        /*0022*/ 	.short	0x0008
        /*0024*/ 	.byte	0x00, 0xf5, 0x21, 0x00


	//----- nvinfo : EIATTR_KPARAM_INFO
	.align		4
.L_29:
        /*0028*/ 	.byte	0x04, 0x17
        /*002a*/ 	.short	(.L_31 - .L_30)
.L_30:
        /*002c*/ 	.word	0x00000000
        /*0030*/ 	.short	0x0000
        /*0032*/ 	.short	0x0000
        /*0034*/ 	.byte	0x00, 0xf0, 0x21, 0x00


	//----- nvinfo : EIATTR_SPARSE_MMA_MASK
	.align		4
.L_31:
        /*0038*/ 	.byte	0x03, 0x50
        /*003a*/ 	.short	0x0000


	//----- nvinfo : EIATTR_MAXREG_COUNT
	.align		4
        /*003c*/ 	.byte	0x03, 0x1b
        /*003e*/ 	.short	0x00ff


	//----- nvinfo : EIATTR_MERCURY_ISA_VERSION
	.align		4
        /*0040*/ 	.byte	0x03, 0x5f
        /*0042*/ 	.short	0x0101


	//----- nvinfo : EIATTR_VRC_CTA_INIT_COUNT
	.align		4
        /*0044*/ 	.byte	0x02, 0x4a
	.zero		1
	.zero		1


	//----- nvinfo : EIATTR_EXIT_INSTR_OFFSETS
	.align		4
        /*0048*/ 	.byte	0x04, 0x1c
        /*004a*/ 	.short	(.L_33 - .L_32)


	//   ....[0]....
.L_32:
        /*004c*/ 	.word	0x00000080


	//   ....[1]....
        /*0050*/ 	.word	0x00000170


	//----- nvinfo : EIATTR_CBANK_PARAM_SIZE
	.align		4
.L_33:
        /*0054*/ 	.byte	0x03, 0x19
        /*0056*/ 	.short	0x0018


	//----- nvinfo : EIATTR_PARAM_CBANK
	.align		4
        /*0058*/ 	.byte	0x04, 0x0a
        /*005a*/ 	.short	(.L_35 - .L_34)
	.align		4
.L_34:
        /*005c*/ 	.word	index@(.nv.constant0._Z15bufferOperationIXadL_Z7SqrReLUfEEEvmPKfPf)
        /*0060*/ 	.short	0x0380
        /*0062*/ 	.short	0x0018


	//----- nvinfo : EIATTR_SW_WAR
	.align		4
.L_35:
        /*0064*/ 	.byte	0x04, 0x36
        /*0066*/ 	.short	(.L_37 - .L_36)
.L_36:
        /*0068*/ 	.word	0x00000008
.L_37:


//--------------------- .nv.info._Z15bufferOperationIXadL_Z6SCReLUfEEEvmPKfPf --------------------------
	.section	.nv.info._Z15bufferOperationIXadL_Z6SCReLUfEEEvmPKfPf,"",@"SHT_CUDA_INFO"
	.sectionflags	@""
	.align	4


	//----- nvinfo : EIATTR_CUDA_API_VERSION
	.align		4
        /*0000*/ 	.byte	0x04, 0x37
        /*0002*/ 	.short	(.L_39 - .L_38)
.L_38:
        /*0004*/ 	.word	0x00000082


	//----- nvinfo : EIATTR_KPARAM_INFO
	.align		4
.L_39:
        /*0008*/ 	.byte	0x04, 0x17
        /*000a*/ 	.short	(.L_41 - .L_40)
.L_40:
        /*000c*/ 	.word	0x00000000
        /*0010*/ 	.short	0x0002
        /*0012*/ 	.short	0x0010
        /*0014*/ 	.byte	0x00, 0xf5, 0x21, 0x00


	//----- nvinfo : EIATTR_KPARAM_INFO
	.align		4
.L_41:
        /*0018*/ 	.byte	0x04, 0x17
        /*001a*/ 	.short	(.L_43 - .L_42)
.L_42:
        /*001c*/ 	.word	0x00000000
        /*0020*/ 	.short	0x0001
        /*0022*/ 	.short	0x0008
        /*0024*/ 	.byte	0x00, 0xf5, 0x21, 0x00


	//----- nvinfo : EIATTR_KPARAM_INFO
	.align		4
.L_43:
        /*0028*/ 	.byte	0x04, 0x17
        /*002a*/ 	.short	(.L_45 - .L_44)
.L_44:
        /*002c*/ 	.word	0x00000000
        /*0030*/ 	.short	0x0000
        /*0032*/ 	.short	0x0000
        /*0034*/ 	.byte	0x00, 0xf0, 0x21, 0x00


	//----- nvinfo : EIATTR_SPARSE_MMA_MASK
	.align		4
.L_45:
        /*0038*/ 	.byte	0x03, 0x50
        /*003a*/ 	.short	0x0000


	//----- nvinfo : EIATTR_MAXREG_COUNT
	.align		4
        /*003c*/ 	.byte	0x03, 0x1b
        /*003e*/ 	.short	0x00ff


	//----- nvinfo : EIATTR_MERCURY_ISA_VERSION
	.align		4
        /*0040*/ 	.byte	0x03, 0x5f
        /*0042*/ 	.short	0x0101


	//----- nvinfo : EIATTR_VRC_CTA_INIT_COUNT
	.align		4
        /*0044*/ 	.byte	0x02, 0x4a
	.zero		1
	.zero		1


	//----- nvinfo : EIATTR_EXIT_INSTR_OFFSETS
	.align		4
        /*0048*/ 	.byte	0x04, 0x1c
        /*004a*/ 	.short	(.L_47 - .L_46)


	//   ....[0]....
.L_46:
        /*004c*/ 	.word	0x00000080


	//   ....[1]....
        /*0050*/ 	.word	0x00000190


	//----- nvinfo : EIATTR_CBANK_PARAM_SIZE
	.align		4
.L_47:
        /*0054*/ 	.byte	0x03, 0x19
        /*0056*/ 	.short	0x0018


	//----- nvinfo : EIATTR_PARAM_CBANK
	.align		4
        /*0058*/ 	.byte	0x04, 0x0a
        /*005a*/ 	.short	(.L_49 - .L_48)
	.align		4
.L_48:
        /*005c*/ 	.word	index@(.nv.constant0._Z15bufferOperationIXadL_Z6SCReLUfEEEvmPKfPf)
        /*0060*/ 	.short	0x0380
        /*0062*/ 	.short	0x0018


	//----- nvinfo : EIATTR_SW_WAR
	.align		4
.L_49:
        /*0064*/ 	.byte	0x04, 0x36
        /*0066*/ 	.short	(.L_51 - .L_50)
.L_50:
        /*0068*/ 	.word	0x00000008
.L_51:


//--------------------- .nv.info._Z15bufferOperationIXadL_Z5CReLUfEEEvmPKfPf --------------------------
	.section	.nv.info._Z15bufferOperationIXadL_Z5CReLUfEEEvmPKfPf,"",@"SHT_CUDA_INFO"
	.sectionflags	@""
	.align	4


	//----- nvinfo : EIATTR_CUDA_API_VERSION
	.align		4
        /*0000*/ 	.byte	0x04, 0x37
        /*0002*/ 	.short	(.L_53 - .L_52)
.L_52:
        /*0004*/ 	.word	0x00000082


	//----- nvinfo : EIATTR_KPARAM_INFO
	.align		4
.L_53:
        /*0008*/ 	.byte	0x04, 0x17
        /*000a*/ 	.short	(.L_55 - .L_54)
.L_54:
        /*000c*/ 	.word	0x00000000
        /*0010*/ 	.short	0x0002
        /*0012*/ 	.short	0x0010
        /*0014*/ 	.byte	0x00, 0xf5, 0x21, 0x00


	//----- nvinfo : EIATTR_KPARAM_INFO
	.align		4
.L_55:
        /*0018*/ 	.byte	0x04, 0x17
        /*001a*/ 	.short	(.L_57 - .L_56)
.L_56:
        /*001c*/ 	.word	0x00000000
        /*0020*/ 	.short	0x0001
        /*0022*/ 	.short	0x0008
        /*0024*/ 	.byte	0x00, 0xf5, 0x21, 0x00


	//----- nvinfo : EIATTR_KPARAM_INFO
	.align		4
.L_57:
        /*0028*/ 	.byte	0x04, 0x17
        /*002a*/ 	.short	(.L_59 - .L_58)
.L_58:
        /*002c*/ 	.word	0x00000000
        /*0030*/ 	.short	0x0000
        /*0032*/ 	.short	0x0000
        /*0034*/ 	.byte	0x00, 0xf0, 0x21, 0x00


	//----- nvinfo : EIATTR_SPARSE_MMA_MASK
	.align		4
.L_59:
        /*0038*/ 	.byte	0x03, 0x50
        /*003a*/ 	.short	0x0000


	//----- nvinfo : EIATTR_MAXREG_COUNT
	.align		4
        /*003c*/ 	.byte	0x03, 0x1b
        /*003e*/ 	.short	0x00ff


	//----- nvinfo : EIATTR_MERCURY_ISA_VERSION
	.align		4
        /*0040*/ 	.byte	0x03, 0x5f
        /*0042*/ 	.short	0x0101


	//----- nvinfo : EIATTR_VRC_CTA_INIT_COUNT
	.align		4
        /*0044*/ 	.byte	0x02, 0x4a
	.zero		1
	.zero		1


	//----- nvinfo : EIATTR_EXIT_INSTR_OFFSETS
	.align		4
        /*0048*/ 	.byte	0x04, 0x1c
        /*004a*/ 	.short	(.L_61 - .L_60)


	//   ....[0]....
.L_60:
        /*004c*/ 	.word	0x00000080


	//   ....[1]....
        /*0050*/ 	.word	0x00000170


	//----- nvinfo : EIATTR_CBANK_PARAM_SIZE
	.align		4
.L_61:
        /*0054*/ 	.byte	0x03, 0x19
        /*0056*/ 	.short	0x0018


	//----- nvinfo : EIATTR_PARAM_CBANK
	.align		4
        /*0058*/ 	.byte	0x04, 0x0a
        /*005a*/ 	.short	(.L_63 - .L_62)
	.align		4
.L_62:
        /*005c*/ 	.word	index@(.nv.constant0._Z15bufferOperationIXadL_Z5CReLUfEEEvmPKfPf)
        /*0060*/ 	.short	0x0380
        /*0062*/ 	.short	0x0018


	//----- nvinfo : EIATTR_SW_WAR
	.align		4
.L_63:
        /*0064*/ 	.byte	0x04, 0x36
        /*0066*/ 	.short	(.L_65 - .L_64)
.L_64:
        /*0068*/ 	.word	0x00000008
.L_65:


//--------------------- .nv.info._Z15bufferOperationIXadL_Z4ReLUfEEEvmPKfPf --------------------------
	.section	.nv.info._Z15bufferOperationIXadL_Z4ReLUfEEEvmPKfPf,"",@"SHT_CUDA_INFO"
	.sectionflags	@""
	.align	4


	//----- nvinfo : EIATTR_CUDA_API_VERSION
	.align		4
        /*0000*/ 	.byte	0x04, 0x37
        /*0002*/ 	.short	(.L_67 - .L_66)
.L_66:
        /*0004*/ 	.word	0x00000082


	//----- nvinfo : EIATTR_KPARAM_INFO
	.align		4
.L_67:
        /*0008*/ 	.byte	0x04, 0x17
        /*000a*/ 	.short	(.L_69 - .L_68)
.L_68:
        /*000c*/ 	.word	0x00000000
        /*0010*/ 	.short	0x0002
        /*0012*/ 	.short	0x0010
        /*0014*/ 	.byte	0x00, 0xf5, 0x21, 0x00


	//----- nvinfo : EIATTR_KPARAM_INFO
	.align		4
.L_69:
        /*0018*/ 	.byte	0x04, 0x17
        /*001a*/ 	.short	(.L_71 - .L_70)
.L_70:
        /*001c*/ 	.word	0x00000000
        /*0020*/ 	.short	0x0001
        /*0022*/ 	.short	0x0008
        /*0024*/ 	.byte	0x00, 0xf5, 0x21, 0x00


	//----- nvinfo : EIATTR_KPARAM_INFO
	.align		4
.L_71:
        /*0028*/ 	.byte	0x04, 0x17
        /*002a*/ 	.short	(.L_73 - .L_72)
.L_72:
        /*002c*/ 	.word	0x00000000
        /*0030*/ 	.short	0x0000
        /*0032*/ 	.short	0x0000
        /*0034*/ 	.byte	0x00, 0xf0, 0x21, 0x00


	//----- nvinfo : EIATTR_SPARSE_MMA_MASK
	.align		4
.L_73:
        /*0038*/ 	.byte	0x03, 0x50
        /*003a*/ 	.short	0x0000


	//----- nvinfo : EIATTR_MAXREG_COUNT
	.align		4
        /*003c*/ 	.byte	0x03, 0x1b
        /*003e*/ 	.short	0x00ff


	//----- nvinfo : EIATTR_MERCURY_ISA_VERSION
	.align		4
        /*0040*/ 	.byte	0x03, 0x5f
        /*0042*/ 	.short	0x0101


	//----- nvinfo : EIATTR_VRC_CTA_INIT_COUNT
	.align		4
        /*0044*/ 	.byte	0x02, 0x4a
	.zero		1
	.zero		1


	//----- nvinfo : EIATTR_EXIT_INSTR_OFFSETS
	.align		4
        /*0048*/ 	.byte	0x04, 0x1c
        /*004a*/ 	.short	(.L_75 - .L_74)


	//   ....[0]....
.L_74:
        /*004c*/ 	.word	0x00000080


	//   ....[1]....
        /*0050*/ 	.word	0x00000150


	//----- nvinfo : EIATTR_CBANK_PARAM_SIZE
	.align		4
.L_75:
        /*0054*/ 	.byte	0x03, 0x19
        /*0056*/ 	.short	0x0018


	//----- nvinfo : EIATTR_PARAM_CBANK
	.align		4
        /*0058*/ 	.byte	0x04, 0x0a
        /*005a*/ 	.short	(.L_77 - .L_76)
	.align		4
.L_76:
        /*005c*/ 	.word	index@(.nv.constant0._Z15bufferOperationIXadL_Z4ReLUfEEEvmPKfPf)
        /*0060*/ 	.short	0x0380
        /*0062*/ 	.short	0x0018


	//----- nvinfo : EIATTR_SW_WAR
	.align		4
.L_77:
        /*0064*/ 	.byte	0x04, 0x36
        /*0066*/ 	.short	(.L_79 - .L_78)
.L_78:
        /*0068*/ 	.word	0x00000008
.L_79:


//--------------------- .nv.callgraph             --------------------------
	.section	.nv.callgraph,"",@"SHT_CUDA_CALLGRAPH"
	.align	4
	.sectionentsize	8
	.align		4
        /*0000*/ 	.word	0x00000000
	.align		4
        /*0004*/ 	.word	0xffffffff
	.align		4
        /*0008*/ 	.word	0x00000000
	.align		4
        /*000c*/ 	.word	0xfffffffe
	.align		4
        /*0010*/ 	.word	0x00000000
	.align		4
        /*0014*/ 	.word	0xfffffffd
	.align		4
        /*0018*/ 	.word	0x00000000
	.align		4
        /*001c*/ 	.word	0xfffffffc


//--------------------- .text._Z15bufferOperationIXadL_Z7SqrReLUfEEEvmPKfPf --------------------------
	.section	.text._Z15bufferOperationIXadL_Z7SqrReLUfEEEvmPKfPf,"ax",@progbits
	.align	128
        .global         _Z15bufferOperationIXadL_Z7SqrReLUfEEEvmPKfPf
        .type           _Z15bufferOperationIXadL_Z7SqrReLUfEEEvmPKfPf,@function
        .size           _Z15bufferOperationIXadL_Z7SqrReLUfEEEvmPKfPf,(.L_x_4 - _Z15bufferOperationIXadL_Z7SqrReLUfEEEvmPKfPf)
        .other          _Z15bufferOperationIXadL_Z7SqrReLUfEEEvmPKfPf,@"STO_CUDA_ENTRY STV_DEFAULT"
_Z15bufferOperationIXadL_Z7SqrReLUfEEEvmPKfPf:
.text._Z15bufferOperationIXadL_Z7SqrReLUfEEEvmPKfPf:
[----:B------:R-:W-:Y:S01]  /*0000*/  LDC R1, c[0x0][0x37c] ;  /* 0x0000df00ff017b82 */ /* 0x000fe20000000800 */
[----:B------:R-:W0:Y:S07]  /*0010*/  S2R R3, SR_TID.X ;  /* 0x0000000000037919 */ /* 0x000e2e0000002100 */
[----:B------:R-:W0:Y:S01]  /*0020*/  S2UR UR4, SR_CTAID.X ;  /* 0x00000000000479c3 */ /* 0x000e220000002500 */
[----:B------:R-:W1:Y:S07]  /*0030*/  LDCU.64 UR6, c[0x0][0x380] ;  /* 0x00007000ff0677ac */ /* 0x000e6e0008000a00 */
[----:B------:R-:W0:Y:S02]  /*0040*/  LDC R0, c[0x0][0x360] ;  /* 0x0000d800ff007b82 */ /* 0x000e240000000800 */
[----:B0-----:R-:W-:-:S05]  /*0050*/  IMAD R0, R0, UR4, R3 ;  /* 0x0000000400007c24 */ /* 0x001fca000f8e0203 */
[----:B-1----:R-:W-:-:S04]  /*0060*/  ISETP.GE.U32.AND P0, PT, R0, UR6, PT ;  /* 0x0000000600007c0c */ /* 0x002fc8000bf06070 */
[----:B------:R-:W-:-:S13]  /*0070*/  ISETP.GE.U32.AND.EX P0, PT, RZ, UR7, PT, P0 ;  /* 0x00000007ff007c0c */ /* 0x000fda000bf06100 */
[----:B------:R-:W-:Y:S05]  /*0080*/  @P0 EXIT ;  /* 0x000000000000094d */ /* 0x000fea0003800000 */
[----:B------:R-:W0:Y:S01]  /*0090*/  LDCU.64 UR6, c[0x0][0x388] ;  /* 0x00007100ff0677ac */ /* 0x000e220008000a00 */
[----:B------:R-:W-:Y:S01]  /*00a0*/  IMAD.SHL.U32 R4, R0, 0x4, RZ ;  /* 0x0000000400047824 */ /* 0x000fe200078e00ff */
[----:B------:R-:W-:Y:S01]  /*00b0*/  SHF.R.U32.HI R5, RZ, 0x1e, R0 ;  /* 0x0000001eff057819 */ /* 0x000fe20000011600 */
[----:B------:R-:W1:Y:S03]  /*00c0*/  LDCU.64 UR4, c[0x0][0x358] ;  /* 0x00006b00ff0477ac */ /* 0x000e660008000a00 */
[----:B0-----:R-:W-:-:S04]  /*00d0*/  IADD3 R2, P0, PT, R4, UR6, RZ ;  /* 0x0000000604027c10 */ /* 0x001fc8000ff1e0ff */
[----:B------:R-:W-:Y:S01]  /*00e0*/  IADD3.X R3, PT, PT, R5, UR7, RZ, P0, !PT ;  /* 0x0000000705037c10 */ /* 0x000fe200087fe4ff */
[----:B------:R-:W0:Y:S04]  /*00f0*/  LDCU.64 UR6, c[0x0][0x390] ;  /* 0x00007200ff0677ac */ /* 0x000e280008000a00 */
[----:B-1----:R-:W2:Y:S01]  /*0100*/  LDG.E R2, desc[UR4][R2.64] ;  /* 0x0000000402027981 */ /* 0x002ea2000c1e1900 */
[----:B0-----:R-:W-:-:S04]  /*0110*/  IADD3 R4, P1, PT, R4, UR6, RZ ;  /* 0x0000000604047c10 */ /* 0x001fc8000ff3e0ff */
[----:B------:R-:W-:Y:S01]  /*0120*/  IADD3.X R5, PT, PT, R5, UR7, RZ, P1, !PT ;  /* 0x0000000705057c10 */ /* 0x000fe20008ffe4ff */
[C---:B--2---:R-:W-:Y:S01]  /*0130*/  FMUL R0, R2.reuse, R2 ;  /* 0x0000000202007220 */ /* 0x044fe20000400000 */
[----:B------:R-:W-:-:S04]  /*0140*/  FSETP.GEU.AND P0, PT, R2, RZ, PT ;  /* 0x000000ff0200720b */ /* 0x000fc80003f0e000 */
[----:B------:R-:W-:-:S05]  /*0150*/  FSEL R7, R0, RZ, P0 ;  /* 0x000000ff00077208 */ /* 0x000fca0000000000 */
[----:B------:R-:W-:Y:S01]  /*0160*/  STG.E desc[UR4][R4.64], R7 ;  /* 0x0000000704007986 */ /* 0x000fe2000c101904 */
[----:B------:R-:W-:Y:S05]  /*0170*/  EXIT ;  /* 0x000000000000794d */ /* 0x000fea0003800000 */
.L_x_0:
[----:B------:R-:W-:-:S00]  /*0180*/  BRA `(.L_x_0) ;  /* 0xfffffffc00fc7947 */ /* 0x000fc0000383ffff */
[----:B------:R-:W-:-:S00]  /*0190*/  NOP ;  /* 0x0000000000007918 */ /* 0x000fc00000000000 */
        /* <DEDUP_REMOVED lines=14> */
.L_x_4:


//--------------------- .text._Z15bufferOperationIXadL_Z6SCReLUfEEEvmPKfPf --------------------------
	.section	.text._Z15bufferOperationIXadL_Z6SCReLUfEEEvmPKfPf,"ax",@progbits
	.align	128
        .global         _Z15bufferOperationIXadL_Z6SCReLUfEEEvmPKfPf
        .type           _Z15bufferOperationIXadL_Z6SCReLUfEEEvmPKfPf,@function
        .size           _Z15bufferOperationIXadL_Z6SCReLUfEEEvmPKfPf,(.L_x_5 - _Z15bufferOperationIXadL_Z6SCReLUfEEEvmPKfPf)
        .other          _Z15bufferOperationIXadL_Z6SCReLUfEEEvmPKfPf,@"STO_CUDA_ENTRY STV_DEFAULT"
_Z15bufferOperationIXadL_Z6SCReLUfEEEvmPKfPf:
.text._Z15bufferOperationIXadL_Z6SCReLUfEEEvmPKfPf:
        /* <DEDUP_REMOVED lines=20> */
[C---:B------:R-:W-:Y:S02]  /*0140*/  FSETP.GT.AND P0, PT, R2.reuse, 1, PT ;  /* 0x3f8000000200780b */ /* 0x040fe40003f04000 */
[----:B------:R-:W-:Y:S02]  /*0150*/  FSETP.GEU.AND P1, PT, R2, RZ, PT ;  /* 0x000000ff0200720b */ /* 0x000fe40003f2e000 */
[----:B------:R-:W-:-:S04]  /*0160*/  FSEL R0, R0, 1, !P0 ;  /* 0x3f80000000007808 */ /* 0x000fc80004000000 */
[----:B------:R-:W-:-:S05]  /*0170*/  FSEL R7, R0, RZ, P1 ;  /* 0x000000ff00077208 */ /* 0x000fca0000800000 */
[----:B------:R-:W-:Y:S01]  /*0180*/  STG.E desc[UR4][R4.64], R7 ;  /* 0x0000000704007986 */ /* 0x000fe2000c101904 */
[----:B------:R-:W-:Y:S05]  /*0190*/  EXIT ;  /* 0x000000000000794d */ /* 0x000fea0003800000 */
.L_x_1:
        /* <DEDUP_REMOVED lines=14> */
.L_x_5:


//--------------------- .text._Z15bufferOperationIXadL_Z5CReLUfEEEvmPKfPf --------------------------
	.section	.text._Z15bufferOperationIXadL_Z5CReLUfEEEvmPKfPf,"ax",@progbits
	.align	128
        .global         _Z15bufferOperationIXadL_Z5CReLUfEEEvmPKfPf
        .type           _Z15bufferOperationIXadL_Z5CReLUfEEEvmPKfPf,@function
        .size           _Z15bufferOperationIXadL_Z5CReLUfEEEvmPKfPf,(.L_x_6 - _Z15bufferOperationIXadL_Z5CReLUfEEEvmPKfPf)
        .other          _Z15bufferOperationIXadL_Z5CReLUfEEEvmPKfPf,@"STO_CUDA_ENTRY STV_DEFAULT"
_Z15bufferOperationIXadL_Z5CReLUfEEEvmPKfPf:
.text._Z15bufferOperationIXadL_Z5CReLUfEEEvmPKfPf:
        /* <DEDUP_REMOVED lines=18> */
[----:B------:R-:W-:Y:S02]  /*0120*/  IADD3.X R5, PT, PT, R5, UR7, RZ, P1, !PT ;  /* 0x0000000705057c10 */ /* 0x000fe40008ffe4ff */
[C---:B--2---:R-:W-:Y:S02]  /*0130*/  FSETP.GEU.AND P0, PT, R2.reuse, RZ, PT ;  /* 0x000000ff0200720b */ /* 0x044fe40003f0e000 */
[----:B------:R-:W-:-:S04]  /*0140*/  FMNMX.NAN R0, R2, 1, PT ;  /* 0x3f80000002007809 */ /* 0x000fc80003820000 */
[----:B------:R-:W-:-:S05]  /*0150*/  FSEL R7, R0, RZ, P0 ;  /* 0x000000ff00077208 */ /* 0x000fca0000000000 */
[----:B------:R-:W-:Y:S01]  /*0160*/  STG.E desc[UR4][R4.64], R7 ;  /* 0x0000000704007986 */ /* 0x000fe2000c101904 */
[----:B------:R-:W-:Y:S05]  /*0170*/  EXIT ;  /* 0x000000000000794d */ /* 0x000fea0003800000 */
.L_x_2:
        /* <DEDUP_REMOVED lines=16> */
.L_x_6:


//--------------------- .text._Z15bufferOperationIXadL_Z4ReLUfEEEvmPKfPf --------------------------
	.section	.text._Z15bufferOperationIXadL_Z4ReLUfEEEvmPKfPf,"ax",@progbits
	.align	128
        .global         _Z15bufferOperationIXadL_Z4ReLUfEEEvmPKfPf
        .type           _Z15bufferOperationIXadL_Z4ReLUfEEEvmPKfPf,@function
        .size           _Z15bufferOperationIXadL_Z4ReLUfEEEvmPKfPf,(.L_x_7 - _Z15bufferOperationIXadL_Z4ReLUfEEEvmPKfPf)
        .other          _Z15bufferOperationIXadL_Z4ReLUfEEEvmPKfPf,@"STO_CUDA_ENTRY STV_DEFAULT"
_Z15bufferOperationIXadL_Z4ReLUfEEEvmPKfPf:
.text._Z15bufferOperationIXadL_Z4ReLUfEEEvmPKfPf:
        /* <DEDUP_REMOVED lines=19> */
[----:B--2---:R-:W-:-:S05]  /*0130*/  FMNMX R7, RZ, R2, !PT ;  /* 0x00000002ff077209 */ /* 0x004fca0007800000 */
[----:B------:R-:W-:Y:S01]  /*0140*/  STG.E desc[UR4][R4.64], R7 ;  /* 0x0000000704007986 */ /* 0x000fe2000c101904 */
[----:B------:R-:W-:Y:S05]  /*0150*/  EXIT ;  /* 0x000000000000794d */ /* 0x000fea0003800000 */
.L_x_3:
        /* <DEDUP_REMOVED lines=10> */
.L_x_7:


//--------------------- .nv.shared.reserved.0     --------------------------
	.section	.nv.shared.reserved.0,"aw",@nobits
	.weak		__nv_reservedSMEM_offset_0_alias
	.size		__nv_reservedSMEM_offset_0_alias, 0, 64
	.other		__nv_reservedSMEM_offset_0_alias,@"STO_CUDA_RESERVED_SHARED STV_DEFAULT"
__nv_reservedSMEM_offset_0_alias:
	.zero		0
	.zero		64


//--------------------- .nv.constant0._Z15bufferOperationIXadL_Z7SqrReLUfEEEvmPKfPf --------------------------
	.section	.nv.constant0._Z15bufferOperationIXadL_Z7SqrReLUfEEEvmPKfPf,"a",@progbits
	.sectionflags	@""
	.align	4
.nv.constant0._Z15bufferOperationIXadL_Z7SqrReLUfEEEvmPKfPf:
	.zero		920


//--------------------- .nv.constant0._Z15bufferOperationIXadL_Z6SCReLUfEEEvmPKfPf --------------------------
	.section	.nv.constant0._Z15bufferOperationIXadL_Z6SCReLUfEEEvmPKfPf,"a",@progbits
	.sectionflags	@""
	.align	4
.nv.constant0._Z15bufferOperationIXadL_Z6SCReLUfEEEvmPKfPf:
	.zero		920


//--------------------- .nv.constant0._Z15bufferOperationIXadL_Z5CReLUfEEEvmPKfPf --------------------------
	.section	.nv.constant0._Z15bufferOperationIXadL_Z5CReLUfEEEvmPKfPf,"a",@progbits
	.sectionflags	@""
	.align	4
.nv.constant0._Z15bufferOperationIXadL_Z5CReLUfEEEvmPKfPf:
	.zero		920


//--------------------- .nv.constant0._Z15bufferOperationIXadL_Z4ReLUfEEEvmPKfPf --------------------------
	.section	.nv.constant0._Z15bufferOperationIXadL_Z4ReLUfEEEvmPKfPf,"a",@progbits
	.sectionflags	@""
	.align	4
.nv.constant0._Z15bufferOperationIXadL_Z4ReLUfEEEvmPKfPf:
	.zero		920


//--------------------- SYMBOLS --------------------------

	.type		.nv.reservedSmem.offset0,@object
	.size		.nv.reservedSmem.offset0,0x4
